//
// Generated by NVIDIA NVVM Compiler
//
// Compiler Build ID: CL-36424714
// Cuda compilation tools, release 13.0, V13.0.88
// Based on NVVM 20.0.0
//

.version 9.0
.target sm_100
.address_size 64


.entry _Z16opt_step_sgd_f32PfPKfS1_l(
	.param .u64 .ptr .align 1 _Z16opt_step_sgd_f32PfPKfS1_l_param_0,
	.param .u64 .ptr .align 1 _Z16opt_step_sgd_f32PfPKfS1_l_param_1,
	.param .u64 .ptr .align 1 _Z16opt_step_sgd_f32PfPKfS1_l_param_2,
	.param .u64 _Z16opt_step_sgd_f32PfPKfS1_l_param_3
)
{
	.reg .pred 	%p<2>;
	.reg .b32 	%r<4>;
	.reg .b32 	%f<11>;
	.reg .b64 	%rd<14>;

	ld.param.u64 	%rd2, [_Z16opt_step_sgd_f32PfPKfS1_l_param_0];
	ld.param.u64 	%rd3, [_Z16opt_step_sgd_f32PfPKfS1_l_param_1];
	ld.param.u64 	%rd4, [_Z16opt_step_sgd_f32PfPKfS1_l_param_2];
	ld.param.u64 	%rd5, [_Z16opt_step_sgd_f32PfPKfS1_l_param_3];
	mov.u32 	%r1, %ctaid.x;
	mov.u32 	%r2, %ntid.x;
	mul.wide.u32 	%rd6, %r1, %r2;
	mov.u32 	%r3, %tid.x;
	cvt.u64.u32 	%rd7, %r3;
	add.s64 	%rd1, %rd6, %rd7;
	setp.ge.s64 	%p1, %rd1, %rd5;
	@%p1 bra 	$L__BB0_2;
	cvta.to.global.u64 	%rd8, %rd2;
	cvta.to.global.u64 	%rd9, %rd4;
	cvta.to.global.u64 	%rd10, %rd3;
	shl.b64 	%rd11, %rd1, 2;
	add.s64 	%rd12, %rd8, %rd11;
	ld.global.f32 	%f1, [%rd12];
	ld.global.nc.f32 	%f2, [%rd9];
	ld.global.nc.f32 	%f3, [%rd9+4];
	mul.f32 	%f4, %f2, %f3;
	mov.f32 	%f5, 0f3F800000;
	sub.f32 	%f6, %f5, %f4;
	mul.f32 	%f7, %f1, %f6;
	add.s64 	%rd13, %rd10, %rd11;
	ld.global.nc.f32 	%f8, [%rd13];
	mul.f32 	%f9, %f2, %f8;
	sub.f32 	%f10, %f7, %f9;
	st.global.f32 	[%rd12], %f10;
$L__BB0_2:
	ret;

}


// ===== COMPILED SASS (sm_100) =====

	.target	sm_100

	.elftype	@"ET_EXEC"


//--------------------- .note.nv.tkinfo           --------------------------
	.section	.note.nv.tkinfo,"",@"SHT_NOTE"
	.sectionflags	@"SHF_NOTE_NV_TKINFO"
	.tkinfo
        /*0018*/ 	.word	0x00000002
        /*0030*/ 	.string	""
        /*0030*/ 	.string	"ptxas"
        /*0030*/ 	.string	"Cuda compilation tools, release 13.0, V13.0.88"
        /*0030*/ 	.string	"Build cuda_13.0.r13.0/compiler.36424714_0"
        /*0030*/ 	.string	"-arch sm_100 -m 64 "



//--------------------- .note.nv.cuinfo           --------------------------
	.section	.note.nv.cuinfo,"",@"SHT_NOTE"
	.sectionflags	@"SHF_NOTE_NV_CUINFO"
        /*0018*/ 	.short	0x0002
        /*001a*/ 	.short	0x0064
        /*001c*/ 	.short	0x0082
	.zero		2


//--------------------- .nv.info                  --------------------------
	.section	.nv.info,"",@"SHT_CUDA_INFO"
	.align	4


	//----- nvinfo : EIATTR_REGCOUNT
	.align		4
        /*0000*/ 	.byte	0x04, 0x2f
        /*0002*/ 	.short	(.L_1 - .L_0)
	.align		4
.L_0:
        /*0004*/ 	.word	index@(_Z16opt_step_sgd_f32PfPKfS1_l)
        /*0008*/ 	.word	0x0000000e


	//----- nvinfo : EIATTR_FRAME_SIZE
	.align		4
.L_1:
        /*000c*/ 	.byte	0x04, 0x11
        /*000e*/ 	.short	(.L_3 - .L_2)
	.align		4
.L_2:
        /*0010*/ 	.word	index@(_Z16opt_step_sgd_f32PfPKfS1_l)
        /*0014*/ 	.word	0x00000000


	//----- nvinfo : EIATTR_MIN_STACK_SIZE
	.align		4
.L_3:
        /*0018*/ 	.byte	0x04, 0x12
        /*001a*/ 	.short	(.L_5 - .L_4)
	.align		4
.L_4:
        /*001c*/ 	.word	index@(_Z16opt_step_sgd_f32PfPKfS1_l)
        /*0020*/ 	.word	0x00000000
.L_5:


//--------------------- .nv.compat                --------------------------
	.section	.nv.compat,"",@"SHT_CUDA_COMPAT_INFO"
	.align	4
        /*0000*/ 	.byte	0x02, 0x09, 0x00, 0x00, 0x02, 0x02, 0x01, 0x00, 0x02, 0x05, 0x05, 0x00, 0x03, 0x07, 0x01, 0x01
        /*0010*/ 	.byte	0x02, 0x03, 0x00, 0x00, 0x02, 0x06, 0x01, 0x00, 0x04, 0x0b, 0x08, 0x00, 0x09, 0x00, 0x00, 0x00
        /*0020*/ 	.byte	0x00, 0x00, 0x00, 0x00


//--------------------- .nv.info._Z16opt_step_sgd_f32PfPKfS1_l --------------------------
	.section	.nv.info._Z16opt_step_sgd_f32PfPKfS1_l,"",@"SHT_CUDA_INFO"
	.sectionflags	@""
	.align	4


	//----- nvinfo : EIATTR_CUDA_API_VERSION
	.align		4
        /*0000*/ 	.byte	0x04, 0x37
        /*0002*/ 	.short	(.L_7 - .L_6)
.L_6:
        /*0004*/ 	.word	0x00000082


	//----- nvinfo : EIATTR_KPARAM_INFO
	.align		4
.L_7:
        /*0008*/ 	.byte	0x04, 0x17
        /*000a*/ 	.short	(.L_9 - .L_8)
.L_8:
        /*000c*/ 	.word	0x00000000
        /*0010*/ 	.short	0x0003
        /*0012*/ 	.short	0x0018
        /*0014*/ 	.byte	0x00, 0xf0, 0x21, 0x00


	//----- nvinfo : EIATTR_KPARAM_INFO
	.align		4
.L_9:
        /*0018*/ 	.byte	0x04, 0x17
        /*001a*/ 	.short	(.L_11 - .L_10)
.L_10:
        /*001c*/ 	.word	0x00000000
        /*0020*/ 	.short	0x0002
        /*0022*/ 	.short	0x0010
        /*0024*/ 	.byte	0x00, 0xf5, 0x21, 0x00


	//----- nvinfo : EIATTR_KPARAM_INFO
	.align		4
.L_11:
        /*0028*/ 	.byte	0x04, 0x17
        /*002a*/ 	.short	(.L_13 - .L_12)
.L_12:
        /*002c*/ 	.word	0x00000000
        /*0030*/ 	.short	0x0001
        /*0032*/ 	.short	0x0008
        /*0034*/ 	.byte	0x00, 0xf5, 0x21, 0x00


	//----- nvinfo : EIATTR_KPARAM_INFO
	.align		4
.L_13:
        /*0038*/ 	.byte	0x04, 0x17
        /*003a*/ 	.short	(.L_15 - .L_14)
.L_14:
        /*003c*/ 	.word	0x00000000
        /*0040*/ 	.short	0x0000
        /*0042*/ 	.short	0x0000
        /*0044*/ 	.byte	0x00, 0xf5, 0x21, 0x00


	//----- nvinfo : EIATTR_SPARSE_MMA_MASK
	.align		4
.L_15:
        /*0048*/ 	.byte	0x03, 0x50
        /*004a*/ 	.short	0x0000


	//----- nvinfo : EIATTR_MAXREG_COUNT
	.align		4
        /*004c*/ 	.byte	0x03, 0x1b
        /*004e*/ 	.short	0x00ff


	//----- nvinfo : EIATTR_MERCURY_ISA_VERSION
	.align		4
        /*0050*/ 	.byte	0x03, 0x5f
        /*0052*/ 	.short	0x0101


	//----- nvinfo : EIATTR_VRC_CTA_INIT_COUNT
	.align		4
        /*0054*/ 	.byte	0x02, 0x4a
	.zero		1
	.zero		1


	//----- nvinfo : EIATTR_EXIT_INSTR_OFFSETS
	.align		4
        /*0058*/ 	.byte	0x04, 0x1c
        /*005a*/ 	.short	(.L_17 - .L_16)


	//   ....[0]....
.L_16:
        /*005c*/ 	.word	0x00000090


	//   ....[1]....
        /*0060*/ 	.word	0x000001b0


	//----- nvinfo : EIATTR_CBANK_PARAM_SIZE
	.align		4
.L_17:
        /*0064*/ 	.byte	0x03, 0x19
        /*0066*/ 	.short	0x0020


	//----- nvinfo : EIATTR_PARAM_CBANK
	.align		4
        /*0068*/ 	.byte	0x04, 0x0a
        /*006a*/ 	.short	(.L_19 - .L_18)
	.align		4
.L_18:
        /*006c*/ 	.word	index@(.nv.constant0._Z16opt_step_sgd_f32PfPKfS1_l)
        /*0070*/ 	.short	0x0380
        /*0072*/ 	.short	0x0020


	//----- nvinfo : EIATTR_SW_WAR
	.align		4
.L_19:
        /*0074*/ 	.byte	0x04, 0x36
        /*0076*/ 	.short	(.L_21 - .L_20)
.L_20:
        /*0078*/ 	.word	0x00000008
.L_21:


//--------------------- .nv.callgraph             --------------------------
	.section	.nv.callgraph,"",@"SHT_CUDA_CALLGRAPH"
	.align	4
	.sectionentsize	8
	.align		4
        /*0000*/ 	.word	0x00000000
	.align		4
        /*0004*/ 	.word	0xffffffff
	.align		4
        /*0008*/ 	.word	0x00000000
	.align		4
        /*000c*/ 	.word	0xfffffffe
	.align		4
        /*0010*/ 	.word	0x00000000
	.align		4
        /*0014*/ 	.word	0xfffffffd
	.align		4
        /*0018*/ 	.word	0x00000000
	.align		4
        /*001c*/ 	.word	0xfffffffc


//--------------------- .text._Z16opt_step_sgd_f32PfPKfS1_l --------------------------
	.section	.text._Z16opt_step_sgd_f32PfPKfS1_l,"ax",@progbits
	.align	128
.text._Z16opt_step_sgd_f32PfPKfS1_l:
        .type           _Z16opt_step_sgd_f32PfPKfS1_l,@function
        .size           _Z16opt_step_sgd_f32PfPKfS1_l,(.L_x_1 - _Z16opt_step_sgd_f32PfPKfS1_l)
        .other          _Z16opt_step_sgd_f32PfPKfS1_l,@"STO_CUDA_ENTRY STV_DEFAULT"
_Z16opt_step_sgd_f32PfPKfS1_l:
[----:B------:R-:W-:Y:S01]  /*0000*/  LDC R1, c[0x0][0x37c] ;  /* 0x0000df00ff017b82 */ /* 0x000fe20000000800 */
[----:B------:R-:W0:Y:S07]  /*0010*/  S2R R2, SR_TID.X ;  /* 0x0000000000027919 */ /* 0x000e2e0000002100 */
[----:B------:R-:W0:Y:S01]  /*0020*/  S2UR UR4, SR_CTAID.X ;  /* 0x00000000000479c3 */ /* 0x000e220000002500 */
[----:B------:R-:W1:Y:S01]  /*0030*/  LDCU.64 UR6, c[0x0][0x398] ;  /* 0x00007300ff0677ac */ /* 0x000e620008000a00 */
[----:B------:R-:W-:-:S06]  /*0040*/  IMAD.MOV.U32 R3, RZ, RZ, RZ ;  /* 0x000000ffff037224 */ /* 0x000fcc00078e00ff */
[----:B------:R-:W0:Y:S02]  /*0050*/  LDC R5, c[0x0][0x360] ;  /* 0x0000d800ff057b82 */ /* 0x000e240000000800 */
[----:B0-----:R-:W-:-:S03]  /*0060*/  IMAD.WIDE.U32 R2, R5, UR4, R2 ;  /* 0x0000000405027c25 */ /* 0x001fc6000f8e0002 */
[----:B-1----:R-:W-:-:S04]  /*0070*/  ISETP.GE.U32.AND P0, PT, R2, UR6, PT ;  /* 0x0000000602007c0c */ /* 0x002fc8000bf06070 */
[----:B------:R-:W-:-:S13]  /*0080*/  ISETP.GE.AND.EX P0, PT, R3, UR7, PT, P0 ;  /* 0x0000000703007c0c */ /* 0x000fda000bf06300 */
[----:B------:R-:W-:Y:S05]  /*0090*/  @P0 EXIT ;  /* 0x000000000000094d */ /* 0x000fea0003800000 */
[----:B------:R-:W0:Y:S01]  /*00a0*/  LDCU.128 UR8, c[0x0][0x380] ;  /* 0x00007000ff0877ac */ /* 0x000e220008000c00 */
[----:B------:R-:W1:Y:S01]  /*00b0*/  LDC.64 R4, c[0x0][0x390] ;  /* 0x0000e400ff047b82 */ /* 0x000e620000000a00 */
[C---:B------:R-:W-:Y:S01]  /*00c0*/  IMAD.SHL.U32 R0, R2.reuse, 0x4, RZ ;  /* 0x0000000402007824 */ /* 0x040fe200078e00ff */
[----:B------:R-:W-:Y:S01]  /*00d0*/  SHF.L.U64.HI R3, R2, 0x2, R3 ;  /* 0x0000000202037819 */ /* 0x000fe20000010203 */
[----:B------:R-:W1:Y:S03]  /*00e0*/  LDCU.64 UR4, c[0x0][0x358] ;  /* 0x00006b00ff0477ac */ /* 0x000e660008000a00 */
[C---:B0-----:R-:W-:Y:S02]  /*00f0*/  IADD3 R6, P1, PT, R0.reuse, UR10, RZ ;  /* 0x0000000a00067c10 */ /* 0x041fe4000ff3e0ff */
[----:B------:R-:W-:Y:S02]  /*0100*/  IADD3 R2, P0, PT, R0, UR8, RZ ;  /* 0x0000000800027c10 */ /* 0x000fe4000ff1e0ff */
[----:B------:R-:W-:-:S02]  /*0110*/  IADD3.X R7, PT, PT, R3, UR11, RZ, P1, !PT ;  /* 0x0000000b03077c10 */ /* 0x000fc40008ffe4ff */
[----:B------:R-:W-:Y:S01]  /*0120*/  IADD3.X R3, PT, PT, R3, UR9, RZ, P0, !PT ;  /* 0x0000000903037c10 */ /* 0x000fe200087fe4ff */
[----:B-1----:R-:W2:Y:S04]  /*0130*/  LDG.E.CONSTANT R8, desc[UR4][R4.64] ;  /* 0x0000000404087981 */ /* 0x002ea8000c1e9900 */
[----:B------:R-:W2:Y:S04]  /*0140*/  LDG.E.CONSTANT R9, desc[UR4][R4.64+0x4] ;  /* 0x0000040404097981 */ /* 0x000ea8000c1e9900 */
[----:B------:R-:W3:Y:S04]  /*0150*/  LDG.E.CONSTANT R7, desc[UR4][R6.64] ;  /* 0x0000000406077981 */ /* 0x000ee8000c1e9900 */
[----:B------:R-:W4:Y:S01]  /*0160*/  LDG.E R0, desc[UR4][R2.64] ;  /* 0x0000000402007981 */ /* 0x000f22000c1e1900 */
[C---:B--2---:R-:W-:Y:S01]  /*0170*/  FFMA R9, -R8.reuse, R9, 1 ;  /* 0x3f80000008097423 */ /* 0x044fe20000000109 */
[----:B---3--:R-:W-:-:S04]  /*0180*/  FMUL R11, R8, R7 ;  /* 0x00000007080b7220 */ /* 0x008fc80000400000 */
[----:B----4-:R-:W-:-:S05]  /*0190*/  FFMA R9, R0, R9, -R11 ;  /* 0x0000000900097223 */ /* 0x010fca000000080b */
[----:B------:R-:W-:Y:S01]  /*01a0*/  STG.E desc[UR4][R2.64], R9 ;  /* 0x0000000902007986 */ /* 0x000fe2000c101904 */
[----:B------:R-:W-:Y:S05]  /*01b0*/  EXIT ;  /* 0x000000000000794d */ /* 0x000fea0003800000 */
.L_x_0:
[----:B------:R-:W-:-:S00]  /*01c0*/  BRA `(.L_x_0) ;  /* 0xfffffffc00fc7947 */ /* 0x000fc0000383ffff */
[----:B------:R-:W-:-:S00]  /*01d0*/  NOP ;  /* 0x0000000000007918 */ /* 0x000fc00000000000 */
        /* <DEDUP_REMOVED lines=10> */
.L_x_1:


//--------------------- .nv.shared.reserved.0     --------------------------
	.section	.nv.shared.reserved.0,"aw",@nobits
	.weak		__nv_reservedSMEM_offset_0_alias
	.size		__nv_reservedSMEM_offset_0_alias, 0, 64
	.other		__nv_reservedSMEM_offset_0_alias,@"STO_CUDA_RESERVED_SHARED STV_DEFAULT"
__nv_reservedSMEM_offset_0_alias:
	.zero		0
	.zero		64


//--------------------- .nv.constant0._Z16opt_step_sgd_f32PfPKfS1_l --------------------------
	.section	.nv.constant0._Z16opt_step_sgd_f32PfPKfS1_l,"a",@progbits
	.sectionflags	@""
	.align	4
.nv.constant0._Z16opt_step_sgd_f32PfPKfS1_l:
	.zero		928


//--------------------- SYMBOLS --------------------------

	.type		.nv.reservedSmem.offset0,@object
	.size		.nv.reservedSmem.offset0,0x4
